	.headerflags	@"EF_CUDA_TEXMODE_UNIFIED EF_CUDA_64BIT_ADDRESS EF_CUDA_ACCELERATORS EF_CUDA_SM90 EF_CUDA_VIRTUAL_SM(EF_CUDA_SM90)"
	.elftype	@"ET_EXEC"


//--------------------- .nv.info                  --------------------------
	.section	.nv.info,"",@"SHT_CUDA_INFO"
	.align	4


	//----- nvinfo : EIATTR_REGCOUNT
	.align		4
        /*0000*/ 	.byte	0x04, 0x2f
        /*0002*/ 	.short	(.L_1 - .L_0)
	.align		4
.L_0:
        /*0004*/ 	.word	index@(triton_poi_fused_cat_17)
        /*0008*/ 	.word	0x0000001b


	//----- nvinfo : EIATTR_MIN_STACK_SIZE
	.align		4
.L_1:
        /*000c*/ 	.byte	0x04, 0x12
        /*000e*/ 	.short	(.L_3 - .L_2)
	.align		4
.L_2:
        /*0010*/ 	.word	index@(triton_poi_fused_cat_17)
        /*0014*/ 	.word	0x00000000


	//----- nvinfo : EIATTR_FRAME_SIZE
	.align		4
.L_3:
        /*0018*/ 	.byte	0x04, 0x11
        /*001a*/ 	.short	(.L_5 - .L_4)
	.align		4
.L_4:
        /*001c*/ 	.word	index@(triton_poi_fused_cat_17)
        /*0020*/ 	.word	0x00000000


	//----- nvinfo : EIATTR_MIN_STACK_SIZE
	.align		4
.L_5:
        /*0024*/ 	.byte	0x04, 0x12
        /*0026*/ 	.short	(.L_7 - .L_6)
	.align		4
.L_6:
        /*0028*/ 	.word	index@(triton_poi_fused_cat_17)
        /*002c*/ 	.word	0x00000000
.L_7:


//--------------------- .nv.info.triton_poi_fused_cat_17 --------------------------
	.section	.nv.info.triton_poi_fused_cat_17,"",@"SHT_CUDA_INFO"
	.sectionflags	@""
	.align	4


	//----- nvinfo : EIATTR_CUDA_API_VERSION
	.align		4
        /*0000*/ 	.byte	0x04, 0x37
        /*0002*/ 	.short	(.L_9 - .L_8)
.L_8:
        /*0004*/ 	.word	0x0000007c


	//----- nvinfo : EIATTR_KPARAM_INFO
	.align		4
.L_9:
        /*0008*/ 	.byte	0x04, 0x17
        /*000a*/ 	.short	(.L_11 - .L_10)
.L_10:
        /*000c*/ 	.word	0x00000000
        /*0010*/ 	.short	0x0005
        /*0012*/ 	.short	0x0028
        /*0014*/ 	.byte	0x00, 0xf0, 0x11, 0x00


	//----- nvinfo : EIATTR_KPARAM_INFO
	.align		4
.L_11:
        /*0018*/ 	.byte	0x04, 0x17
        /*001a*/ 	.short	(.L_13 - .L_12)
.L_12:
        /*001c*/ 	.word	0x00000000
        /*0020*/ 	.short	0x0004
        /*0022*/ 	.short	0x0020
        /*0024*/ 	.byte	0x00, 0xf4, 0x21, 0x00


	//----- nvinfo : EIATTR_KPARAM_INFO
	.align		4
.L_13:
        /*0028*/ 	.byte	0x04, 0x17
        /*002a*/ 	.short	(.L_15 - .L_14)
.L_14:
        /*002c*/ 	.word	0x00000000
        /*0030*/ 	.short	0x0003
        /*0032*/ 	.short	0x0018
        /*0034*/ 	.byte	0x00, 0xf4, 0x21, 0x00


	//----- nvinfo : EIATTR_KPARAM_INFO
	.align		4
.L_15:
        /*0038*/ 	.byte	0x04, 0x17
        /*003a*/ 	.short	(.L_17 - .L_16)
.L_16:
        /*003c*/ 	.word	0x00000000
        /*0040*/ 	.short	0x0002
        /*0042*/ 	.short	0x0010
        /*0044*/ 	.byte	0x00, 0xf4, 0x21, 0x00


	//----- nvinfo : EIATTR_KPARAM_INFO
	.align		4
.L_17:
        /*0048*/ 	.byte	0x04, 0x17
        /*004a*/ 	.short	(.L_19 - .L_18)
.L_18:
        /*004c*/ 	.word	0x00000000
        /*0050*/ 	.short	0x0001
        /*0052*/ 	.short	0x0008
        /*0054*/ 	.byte	0x00, 0xf4, 0x21, 0x00


	//----- nvinfo : EIATTR_KPARAM_INFO
	.align		4
.L_19:
        /*0058*/ 	.byte	0x04, 0x17
        /*005a*/ 	.short	(.L_21 - .L_20)
.L_20:
        /*005c*/ 	.word	0x00000000
        /*0060*/ 	.short	0x0000
        /*0062*/ 	.short	0x0000
        /*0064*/ 	.byte	0x00, 0xf4, 0x21, 0x00


	//----- nvinfo : EIATTR_SPARSE_MMA_MASK
	.align		4
.L_21:
        /*0068*/ 	.byte	0x03, 0x50
        /*006a*/ 	.short	0x0000


	//----- nvinfo : EIATTR_MAXREG_COUNT
	.align		4
        /*006c*/ 	.byte	0x03, 0x1b
        /*006e*/ 	.short	0x00ff


	//----- nvinfo : EIATTR_EXIT_INSTR_OFFSETS
	.align		4
        /*0070*/ 	.byte	0x04, 0x1c
        /*0072*/ 	.short	(.L_23 - .L_22)


	//   ....[0]....
.L_22:
        /*0074*/ 	.word	0x00000540


	//   ....[1]....
        /*0078*/ 	.word	0x00000560


	//----- nvinfo : EIATTR_REQNTID
	.align		4
.L_23:
        /*007c*/ 	.byte	0x04, 0x10
        /*007e*/ 	.short	(.L_25 - .L_24)
.L_24:
        /*0080*/ 	.word	0x00000080
        /*0084*/ 	.word	0x00000001
        /*0088*/ 	.word	0x00000001


	//----- nvinfo : EIATTR_CBANK_PARAM_SIZE
	.align		4
.L_25:
        /*008c*/ 	.byte	0x03, 0x19
        /*008e*/ 	.short	0x002c


	//----- nvinfo : EIATTR_PARAM_CBANK
	.align		4
        /*0090*/ 	.byte	0x04, 0x0a
        /*0092*/ 	.short	(.L_27 - .L_26)
	.align		4
.L_26:
        /*0094*/ 	.word	index@(.nv.constant0.triton_poi_fused_cat_17)
        /*0098*/ 	.short	0x0210
        /*009a*/ 	.short	0x002c


	//----- nvinfo : EIATTR_SW_WAR
	.align		4
.L_27:
        /*009c*/ 	.byte	0x04, 0x36
        /*009e*/ 	.short	(.L_29 - .L_28)
.L_28:
        /*00a0*/ 	.word	0x00000008
.L_29:


//--------------------- .nv.callgraph             --------------------------
	.section	.nv.callgraph,"",@"SHT_CUDA_CALLGRAPH"
	.align	4
	.sectionentsize	8
	.align		4
        /*0000*/ 	.word	0x00000000
	.align		4
        /*0004*/ 	.word	0xffffffff
	.align		4
        /*0008*/ 	.word	0x00000000
	.align		4
        /*000c*/ 	.word	0xfffffffe
	.align		4
        /*0010*/ 	.word	0x00000000
	.align		4
        /*0014*/ 	.word	0xfffffffd
	.align		4
        /*0018*/ 	.word	0x00000000
	.align		4
        /*001c*/ 	.word	0xfffffffc


//--------------------- .text.triton_poi_fused_cat_17 --------------------------
	.section	.text.triton_poi_fused_cat_17,"ax",@progbits
	.align	128
        .global         triton_poi_fused_cat_17
        .type           triton_poi_fused_cat_17,@function
        .size           triton_poi_fused_cat_17,(.L_x_1 - triton_poi_fused_cat_17)
        .other          triton_poi_fused_cat_17,@"STO_CUDA_ENTRY STV_DEFAULT"
triton_poi_fused_cat_17:
.text.triton_poi_fused_cat_17:
[----:B------:R-:W0:Y:S02]  /*0000*/  LDC R1, c[0x0][0x28] ;  /* 0x00000a00ff017b82 */ /* 0x000e240000000800 */
[----:B------:R-:W1:Y:S01]  /*0010*/  S2R R0, SR_TID.X ;  /* 0x0000000000007919 */ /* 0x000e620000002100 */
[----:B------:R-:W2:Y:S01]  /*0020*/  LDC.64 R20, c[0x0][0x218] ;  /* 0x00008600ff147b82 */ /* 0x000ea20000000a00 */
[----:B------:R-:W-:Y:S02]  /*0030*/  CS2R R12, SRZ ;  /* 0x00000000000c7805 */ /* 0x000fe4000001ff00 */
[----:B------:R-:W-:Y:S01]  /*0040*/  CS2R R14, SRZ ;  /* 0x00000000000e7805 */ /* 0x000fe2000001ff00 */
[----:B------:R-:W3:Y:S01]  /*0050*/  S2R R3, SR_CTAID.X ;  /* 0x0000000000037919 */ /* 0x000ee20000002500 */
[----:B------:R-:W-:Y:S01]  /*0060*/  ULDC.64 UR4, c[0x0][0x208] ;  /* 0x0000820000047ab9 */ /* 0x000fe20000000a00 */
[----:B------:R-:W-:Y:S02]  /*0070*/  CS2R R16, SRZ ;  /* 0x0000000000107805 */ /* 0x000fe4000001ff00 */
[----:B------:R-:W-:Y:S01]  /*0080*/  CS2R R18, SRZ ;  /* 0x0000000000127805 */ /* 0x000fe2000001ff00 */
[----:B------:R-:W-:Y:S01]  /*0090*/  ULDC.64 UR6, c[0x0][0x220] ;  /* 0x0000880000067ab9 */ /* 0x000fe20000000a00 */
[----:B-1----:R-:W-:-:S05]  /*00a0*/  IMAD.SHL.U32 R0, R0, 0x4, RZ ;  /* 0x0000000400007824 */ /* 0x002fca00078e00ff */
[----:B------:R-:W-:-:S05]  /*00b0*/  LOP3.LUT R0, R0, 0x1fc, RZ, 0xc0, !PT ;  /* 0x000001fc00007812 */ /* 0x000fca00078ec0ff */
[----:B---3--:R-:W-:Y:S02]  /*00c0*/  IMAD R0, R3, 0x200, R0 ;  /* 0x0000020003007824 */ /* 0x008fe400078e0200 */
[----:B------:R-:W1:Y:S03]  /*00d0*/  LDC.64 R2, c[0x0][0x210] ;  /* 0x00008400ff027b82 */ /* 0x000e660000000a00 */
[----:B------:R-:W-:-:S04]  /*00e0*/  SHF.R.S32.HI R5, RZ, 0x1f, R0 ;  /* 0x0000001fff057819 */ /* 0x000fc80000011400 */
[----:B------:R-:W-:-:S04]  /*00f0*/  LEA.HI R5, R5, R0, RZ, 0x8 ;  /* 0x0000000005057211 */ /* 0x000fc800078f40ff */
[----:B------:R-:W-:Y:S02]  /*0100*/  LOP3.LUT R7, R5, 0xffffff00, RZ, 0xc0, !PT ;  /* 0xffffff0005077812 */ /* 0x000fe400078ec0ff */
[----:B------:R-:W-:-:S03]  /*0110*/  SHF.R.S32.HI R5, RZ, 0x8, R5 ;  /* 0x00000008ff057819 */ /* 0x000fc60000011405 */
[----:B------:R-:W-:Y:S02]  /*0120*/  IMAD.IADD R7, R0, 0x1, -R7 ;  /* 0x0000000100077824 */ /* 0x000fe400078e0a07 */
[----:B------:R-:W-:-:S03]  /*0130*/  IMAD.SHL.U32 R6, R5, 0x80, RZ ;  /* 0x0000008005067824 */ /* 0x000fc600078e00ff */
[C---:B------:R-:W-:Y:S01]  /*0140*/  ISETP.GE.AND P1, PT, R7.reuse, 0x80, PT ;  /* 0x000000800700780c */ /* 0x040fe20003f26270 */
[----:B------:R-:W-:-:S03]  /*0150*/  IMAD.IADD R5, R7, 0x1, R6 ;  /* 0x0000000107057824 */ /* 0x000fc600078e0206 */
[C---:B------:R-:W-:Y:S01]  /*0160*/  ISETP.LT.AND P2, PT, R0.reuse, 0xc400, !P1 ;  /* 0x0000c4000000780c */ /* 0x040fe20004f41270 */
[----:B-1----:R-:W-:Y:S02]  /*0170*/  IMAD.WIDE R2, R5, 0x4, R2 ;  /* 0x0000000405027825 */ /* 0x002fe400078e0202 */
[----:B------:R-:W1:Y:S01]  /*0180*/  LDC.64 R4, c[0x0][0x228] ;  /* 0x00008a00ff047b82 */ /* 0x000e620000000a00 */
[----:B------:R-:W-:Y:S02]  /*0190*/  SHF.R.S32.HI R8, RZ, 0x1f, R6 ;  /* 0x0000001fff087819 */ /* 0x000fe40000011406 */
[----:B------:R-:W-:Y:S02]  /*01a0*/  ISETP.GE.AND P0, PT, R0, 0xc400, PT ;  /* 0x0000c4000000780c */ /* 0x000fe40003f06270 */
[----:B------:R-:W-:Y:S01]  /*01b0*/  IADD3 R6, P3, R7, R6, RZ ;  /* 0x0000000607067210 */ /* 0x000fe20007f7e0ff */
[C---:B--2---:R-:W-:Y:S01]  /*01c0*/  IMAD.WIDE R20, R7.reuse, 0x4, R20 ;  /* 0x0000000407147825 */ /* 0x044fe200078e0214 */
[----:B------:R-:W-:-:S02]  /*01d0*/  ISETP.GT.AND P4, PT, R7, 0x7f, !P0 ;  /* 0x0000007f0700780c */ /* 0x000fc40004784270 */
[----:B------:R-:W-:Y:S01]  /*01e0*/  LEA.HI.X.SX32 R9, R7, R8, 0x1, P3 ;  /* 0x0000000807097211 */ /* 0x000fe200018f0eff */
[----:B------:R2:W3:Y:S01]  /*01f0*/  @P2 LDG.E.EL.128 R12, desc[UR4][R2.64] ;  /* 0x00000004020c2981 */ /* 0x0004e2000c2e1d00 */
[----:B------:R-:W-:-:S03]  /*0200*/  CS2R R10, SRZ ;  /* 0x00000000000a7805 */ /* 0x000fc6000001ff00 */
[----:B------:R-:W4:Y:S01]  /*0210*/  @P2 LDG.E.EL.128 R16, desc[UR4][R20.64] ;  /* 0x0000000414102981 */ /* 0x000f22000c2e1d00 */
[----:B--2---:R-:W-:-:S04]  /*0220*/  LEA R2, P3, R6, UR6, 0x2 ;  /* 0x0000000606027c11 */ /* 0x004fc8000f8610ff */
[----:B------:R-:W-:Y:S01]  /*0230*/  LEA.HI.X R3, R6, UR7, R9, 0x2, P3 ;  /* 0x0000000706037c11 */ /* 0x000fe200098f1409 */
[----:B-1----:R-:W-:Y:S01]  /*0240*/  IMAD.WIDE R22, R7, 0x4, R4 ;  /* 0x0000000407167825 */ /* 0x002fe200078e0204 */
[----:B------:R-:W-:Y:S02]  /*0250*/  CS2R R4, SRZ ;  /* 0x0000000000047805 */ /* 0x000fe4000001ff00 */
[----:B------:R-:W-:Y:S02]  /*0260*/  CS2R R6, SRZ ;  /* 0x0000000000067805 */ /* 0x000fe4000001ff00 */
[----:B------:R-:W-:-:S04]  /*0270*/  CS2R R8, SRZ ;  /* 0x0000000000087805 */ /* 0x000fc8000001ff00 */
[----:B------:R1:W2:Y:S04]  /*0280*/  @P4 LDG.E.EL.128 R4, desc[UR4][R2.64+-0x200] ;  /* 0xfffe000402044981 */ /* 0x0002a8000c2e1d00 */
[----:B------:R-:W5:Y:S01]  /*0290*/  @P4 LDG.E.EL.128 R8, desc[UR4][R22.64+-0x200] ;  /* 0xfffe000416084981 */ /* 0x000f62000c2e1d00 */
[----:B-1----:R-:W1:Y:S02]  /*02a0*/  LDC.64 R2, c[0x0][0x230] ;  /* 0x00008c00ff027b82 */ /* 0x002e640000000a00 */
[----:B-1----:R-:W-:Y:S01]  /*02b0*/  IMAD.WIDE R2, R0, 0x4, R2 ;  /* 0x0000000400027825 */ /* 0x002fe200078e0202 */
[----:B---3--:R-:W-:Y:S02]  /*02c0*/  SEL R20, R13, RZ, P2 ;  /* 0x000000ff0d147207 */ /* 0x008fe40001000000 */
[----:B------:R-:W-:-:S02]  /*02d0*/  SEL R12, R12, RZ, P2 ;  /* 0x000000ff0c0c7207 */ /* 0x000fc40001000000 */
[----:B------:R-:W-:Y:S02]  /*02e0*/  SEL R21, R14, RZ, P2 ;  /* 0x000000ff0e157207 */ /* 0x000fe40001000000 */
[----:B----4-:R-:W-:Y:S02]  /*02f0*/  SEL R13, R16, RZ, P2 ;  /* 0x000000ff100d7207 */ /* 0x010fe40001000000 */
[----:B------:R-:W-:Y:S02]  /*0300*/  SEL R17, R17, RZ, P2 ;  /* 0x000000ff11117207 */ /* 0x000fe40001000000 */
[----:B------:R-:W-:Y:S02]  /*0310*/  SEL R18, R18, RZ, P2 ;  /* 0x000000ff12127207 */ /* 0x000fe40001000000 */
[----:B------:R-:W-:Y:S02]  /*0320*/  SEL R24, R15, RZ, P2 ;  /* 0x000000ff0f187207 */ /* 0x000fe40001000000 */
[----:B------:R-:W-:Y:S01]  /*0330*/  SEL R19, R19, RZ, P2 ;  /* 0x000000ff13137207 */ /* 0x000fe20001000000 */
[----:B------:R-:W-:Y:S01]  /*0340*/  FADD R14, R20, R17 ;  /* 0x00000011140e7221 */ /* 0x000fe20000000000 */
[C---:B------:R-:W-:Y:S01]  /*0350*/  FSETP.GEU.AND P6, PT, R12.reuse, -R13, PT ;  /* 0x8000000d0c00720b */ /* 0x040fe20003fce000 */
[----:B------:R-:W-:Y:S01]  /*0360*/  FADD R13, R12, R13 ;  /* 0x0000000d0c0d7221 */ /* 0x000fe20000000000 */
[C---:B------:R-:W-:Y:S01]  /*0370*/  FADD R15, R21.reuse, R18 ;  /* 0x00000012150f7221 */ /* 0x040fe20000000000 */
[----:B------:R-:W-:Y:S01]  /*0380*/  FSETP.GEU.AND P5, PT, R20, -R17, PT ;  /* 0x800000111400720b */ /* 0x000fe20003fae000 */
[----:B------:R-:W-:Y:S01]  /*0390*/  FADD R12, R24, R19 ;  /* 0x00000013180c7221 */ /* 0x000fe20000000000 */
[----:B------:R-:W-:-:S02]  /*03a0*/  FSETP.GEU.AND P2, PT, R21, -R18, PT ;  /* 0x800000121500720b */ /* 0x000fc40003f4e000 */
[----:B------:R-:W-:Y:S02]  /*03b0*/  FSETP.GEU.AND P3, PT, R24, -R19, PT ;  /* 0x800000131800720b */ /* 0x000fe40003f6e000 */
[----:B--2---:R-:W-:Y:S02]  /*03c0*/  SEL R17, R4, RZ, P4 ;  /* 0x000000ff04117207 */ /* 0x004fe40002000000 */
[----:B------:R-:W-:Y:S02]  /*03d0*/  SEL R16, R5, RZ, P4 ;  /* 0x000000ff05107207 */ /* 0x000fe40002000000 */
[----:B------:R-:W-:Y:S02]  /*03e0*/  SEL R19, R6, RZ, P4 ;  /* 0x000000ff06137207 */ /* 0x000fe40002000000 */
[----:B------:R-:W-:Y:S02]  /*03f0*/  SEL R18, R7, RZ, P4 ;  /* 0x000000ff07127207 */ /* 0x000fe40002000000 */
[----:B-----5:R-:W-:-:S02]  /*0400*/  SEL R8, R8, RZ, P4 ;  /* 0x000000ff08087207 */ /* 0x020fc40002000000 */
[----:B------:R-:W-:Y:S02]  /*0410*/  SEL R9, R9, RZ, P4 ;  /* 0x000000ff09097207 */ /* 0x000fe40002000000 */
[----:B------:R-:W-:Y:S02]  /*0420*/  SEL R10, R10, RZ, P4 ;  /* 0x000000ff0a0a7207 */ /* 0x000fe40002000000 */
[----:B------:R-:W-:Y:S02]  /*0430*/  SEL R11, R11, RZ, P4 ;  /* 0x000000ff0b0b7207 */ /* 0x000fe40002000000 */
[----:B------:R-:W-:Y:S02]  /*0440*/  FSEL R4, R13, RZ, P6 ;  /* 0x000000ff0d047208 */ /* 0x000fe40003000000 */
[----:B------:R-:W-:Y:S02]  /*0450*/  FSEL R5, R14, RZ, P5 ;  /* 0x000000ff0e057208 */ /* 0x000fe40002800000 */
[----:B------:R-:W-:-:S02]  /*0460*/  FSEL R6, R15, RZ, P2 ;  /* 0x000000ff0f067208 */ /* 0x000fc40001000000 */
[C---:B------:R-:W-:Y:S01]  /*0470*/  FSETP.GEU.AND P4, PT, R17.reuse, -R8, PT ;  /* 0x800000081100720b */ /* 0x040fe20003f8e000 */
[----:B------:R-:W-:Y:S01]  /*0480*/  FADD R8, R17, R8 ;  /* 0x0000000811087221 */ /* 0x000fe20000000000 */
[C---:B------:R-:W-:Y:S01]  /*0490*/  FSETP.GEU.AND P5, PT, R16.reuse, -R9, PT ;  /* 0x800000091000720b */ /* 0x040fe20003fae000 */
[----:B------:R-:W-:Y:S01]  /*04a0*/  FADD R9, R16, R9 ;  /* 0x0000000910097221 */ /* 0x000fe20000000000 */
[C---:B------:R-:W-:Y:S01]  /*04b0*/  FSETP.GEU.AND P2, PT, R18.reuse, -R11, PT ;  /* 0x8000000b1200720b */ /* 0x040fe20003f4e000 */
[----:B------:R-:W-:Y:S01]  /*04c0*/  FADD R11, R18, R11 ;  /* 0x0000000b120b7221 */ /* 0x000fe20000000000 */
[C---:B------:R-:W-:Y:S01]  /*04d0*/  FSETP.GEU.AND P6, PT, R19.reuse, -R10, PT ;  /* 0x8000000a1300720b */ /* 0x040fe20003fce000 */
[----:B------:R-:W-:Y:S01]  /*04e0*/  FADD R10, R19, R10 ;  /* 0x0000000a130a7221 */ /* 0x000fe20000000000 */
[----:B------:R-:W-:Y:S02]  /*04f0*/  FSEL R7, R12, RZ, P3 ;  /* 0x000000ff0c077208 */ /* 0x000fe40001800000 */
[----:B------:R-:W-:-:S02]  /*0500*/  @P1 FSEL R4, R8, RZ, P4 ;  /* 0x000000ff08041208 */ /* 0x000fc40002000000 */
[----:B------:R-:W-:Y:S02]  /*0510*/  @P1 FSEL R5, R9, RZ, P5 ;  /* 0x000000ff09051208 */ /* 0x000fe40002800000 */
[----:B------:R-:W-:Y:S02]  /*0520*/  @P1 FSEL R6, R10, RZ, P6 ;  /* 0x000000ff0a061208 */ /* 0x000fe40003000000 */
[----:B------:R-:W-:Y:S01]  /*0530*/  @P1 FSEL R7, R11, RZ, P2 ;  /* 0x000000ff0b071208 */ /* 0x000fe20001000000 */
[----:B------:R-:W-:Y:S06]  /*0540*/  @P0 EXIT ;  /* 0x000000000000094d */ /* 0x000fec0003800000 */
[----:B------:R-:W-:Y:S01]  /*0550*/  STG.E.128 desc[UR4][R2.64], R4 ;  /* 0x0000000402007986 */ /* 0x000fe2000c101d04 */
[----:B------:R-:W-:Y:S05]  /*0560*/  EXIT ;  /* 0x000000000000794d */ /* 0x000fea0003800000 */
.L_x_0:
[----:B------:R-:W-:-:S00]  /*0570*/  BRA `(.L_x_0) ;  /* 0xfffffffc00fc7947 */ /* 0x000fc0000383ffff */
[----:B------:R-:W-:-:S00]  /*0580*/  NOP ;  /* 0x0000000000007918 */ /* 0x000fc00000000000 */
[----:B------:R-:W-:-:S00]  /*0590*/  NOP ;  /* 0x0000000000007918 */ /* 0x000fc00000000000 */
[----:B------:R-:W-:-:S00]  /*05a0*/  NOP ;  /* 0x0000000000007918 */ /* 0x000fc00000000000 */
[----:B------:R-:W-:-:S00]  /*05b0*/  NOP ;  /* 0x0000000000007918 */ /* 0x000fc00000000000 */
[----:B------:R-:W-:-:S00]  /*05c0*/  NOP ;  /* 0x0000000000007918 */ /* 0x000fc00000000000 */
[----:B------:R-:W-:-:S00]  /*05d0*/  NOP ;  /* 0x0000000000007918 */ /* 0x000fc00000000000 */
[----:B------:R-:W-:-:S00]  /*05e0*/  NOP ;  /* 0x0000000000007918 */ /* 0x000fc00000000000 */
[----:B------:R-:W-:-:S00]  /*05f0*/  NOP ;  /* 0x0000000000007918 */ /* 0x000fc00000000000 */
.L_x_1:


//--------------------- .nv.constant0.triton_poi_fused_cat_17 --------------------------
	.section	.nv.constant0.triton_poi_fused_cat_17,"a",@progbits
	.sectionflags	@""
	.align	4
.nv.constant0.triton_poi_fused_cat_17:
	.zero		572
